//
// Generated by NVIDIA NVVM Compiler
//
// Compiler Build ID: CL-36424714
// Cuda compilation tools, release 13.0, V13.0.88
// Based on NVVM 20.0.0
//

.version 9.0
.target sm_100
.address_size 64

	// .globl	_Z4mmulPKfS0_Pfiii

.visible .entry _Z4mmulPKfS0_Pfiii(
	.param .u64 .ptr .align 1 _Z4mmulPKfS0_Pfiii_param_0,
	.param .u64 .ptr .align 1 _Z4mmulPKfS0_Pfiii_param_1,
	.param .u64 .ptr .align 1 _Z4mmulPKfS0_Pfiii_param_2,
	.param .u32 _Z4mmulPKfS0_Pfiii_param_3,
	.param .u32 _Z4mmulPKfS0_Pfiii_param_4,
	.param .u32 _Z4mmulPKfS0_Pfiii_param_5
)
{
	.reg .pred 	%p<13>;
	.reg .b32 	%r<46>;
	.reg .b32 	%f<68>;
	.reg .b64 	%rd<40>;

	ld.param.u64 	%rd5, [_Z4mmulPKfS0_Pfiii_param_0];
	ld.param.u64 	%rd6, [_Z4mmulPKfS0_Pfiii_param_1];
	ld.param.u64 	%rd4, [_Z4mmulPKfS0_Pfiii_param_2];
	ld.param.u32 	%r22, [_Z4mmulPKfS0_Pfiii_param_3];
	ld.param.u32 	%r20, [_Z4mmulPKfS0_Pfiii_param_4];
	ld.param.u32 	%r23, [_Z4mmulPKfS0_Pfiii_param_5];
	cvta.to.global.u64 	%rd1, %rd6;
	cvta.to.global.u64 	%rd2, %rd5;
	mov.u32 	%r24, %tid.x;
	mov.u32 	%r25, %ntid.x;
	mov.u32 	%r26, %ctaid.x;
	mad.lo.s32 	%r1, %r25, %r26, %r24;
	mov.u32 	%r27, %tid.y;
	mov.u32 	%r28, %ntid.y;
	mov.u32 	%r29, %ctaid.y;
	mad.lo.s32 	%r30, %r28, %r29, %r27;
	setp.ge.s32 	%p1, %r1, %r22;
	setp.ge.s32 	%p2, %r30, %r23;
	or.pred  	%p3, %p1, %p2;
	@%p3 bra 	$L__BB0_14;
	setp.lt.s32 	%p4, %r20, 1;
	mov.f32 	%f67, 0f00000000;
	@%p4 bra 	$L__BB0_13;
	mul.lo.s32 	%r3, %r20, %r1;
	and.b32  	%r4, %r20, 7;
	setp.lt.u32 	%p5, %r20, 8;
	mov.f32 	%f67, 0f00000000;
	mov.b32 	%r44, 0;
	@%p5 bra 	$L__BB0_5;
	and.b32  	%r44, %r20, 2147483640;
	neg.s32 	%r42, %r44;
	shl.b32 	%r7, %r23, 3;
	add.s64 	%rd3, %rd2, 16;
	mov.f32 	%f67, 0f00000000;
	mul.wide.s32 	%rd11, %r23, 4;
	mov.u32 	%r40, %r3;
	mov.u32 	%r41, %r30;
$L__BB0_4:
	.pragma "nounroll";
	mul.wide.s32 	%rd7, %r40, 4;
	add.s64 	%rd8, %rd3, %rd7;
	ld.global.f32 	%f17, [%rd8+-16];
	mul.wide.s32 	%rd9, %r41, 4;
	add.s64 	%rd10, %rd1, %rd9;
	ld.global.f32 	%f18, [%rd10];
	fma.rn.f32 	%f19, %f17, %f18, %f67;
	ld.global.f32 	%f20, [%rd8+-12];
	add.s64 	%rd12, %rd10, %rd11;
	ld.global.f32 	%f21, [%rd12];
	fma.rn.f32 	%f22, %f20, %f21, %f19;
	ld.global.f32 	%f23, [%rd8+-8];
	add.s64 	%rd13, %rd12, %rd11;
	ld.global.f32 	%f24, [%rd13];
	fma.rn.f32 	%f25, %f23, %f24, %f22;
	ld.global.f32 	%f26, [%rd8+-4];
	add.s64 	%rd14, %rd13, %rd11;
	ld.global.f32 	%f27, [%rd14];
	fma.rn.f32 	%f28, %f26, %f27, %f25;
	ld.global.f32 	%f29, [%rd8];
	add.s64 	%rd15, %rd14, %rd11;
	ld.global.f32 	%f30, [%rd15];
	fma.rn.f32 	%f31, %f29, %f30, %f28;
	ld.global.f32 	%f32, [%rd8+4];
	add.s64 	%rd16, %rd15, %rd11;
	ld.global.f32 	%f33, [%rd16];
	fma.rn.f32 	%f34, %f32, %f33, %f31;
	ld.global.f32 	%f35, [%rd8+8];
	add.s64 	%rd17, %rd16, %rd11;
	ld.global.f32 	%f36, [%rd17];
	fma.rn.f32 	%f37, %f35, %f36, %f34;
	ld.global.f32 	%f38, [%rd8+12];
	add.s64 	%rd18, %rd17, %rd11;
	ld.global.f32 	%f39, [%rd18];
	fma.rn.f32 	%f67, %f38, %f39, %f37;
	add.s32 	%r42, %r42, 8;
	add.s32 	%r41, %r41, %r7;
	add.s32 	%r40, %r40, 8;
	setp.ne.s32 	%p6, %r42, 0;
	@%p6 bra 	$L__BB0_4;
$L__BB0_5:
	setp.eq.s32 	%p7, %r4, 0;
	@%p7 bra 	$L__BB0_13;
	and.b32  	%r15, %r20, 3;
	setp.lt.u32 	%p8, %r4, 4;
	@%p8 bra 	$L__BB0_8;
	add.s32 	%r32, %r44, %r3;
	mul.wide.s32 	%rd19, %r32, 4;
	add.s64 	%rd20, %rd2, %rd19;
	ld.global.f32 	%f41, [%rd20];
	mad.lo.s32 	%r33, %r44, %r23, %r30;
	mul.wide.s32 	%rd21, %r33, 4;
	add.s64 	%rd22, %rd1, %rd21;
	ld.global.f32 	%f42, [%rd22];
	fma.rn.f32 	%f43, %f41, %f42, %f67;
	ld.global.f32 	%f44, [%rd20+4];
	mul.wide.s32 	%rd23, %r23, 4;
	add.s64 	%rd24, %rd22, %rd23;
	ld.global.f32 	%f45, [%rd24];
	fma.rn.f32 	%f46, %f44, %f45, %f43;
	ld.global.f32 	%f47, [%rd20+8];
	add.s64 	%rd25, %rd24, %rd23;
	ld.global.f32 	%f48, [%rd25];
	fma.rn.f32 	%f49, %f47, %f48, %f46;
	ld.global.f32 	%f50, [%rd20+12];
	add.s64 	%rd26, %rd25, %rd23;
	ld.global.f32 	%f51, [%rd26];
	fma.rn.f32 	%f67, %f50, %f51, %f49;
	add.s32 	%r44, %r44, 4;
$L__BB0_8:
	setp.eq.s32 	%p9, %r15, 0;
	@%p9 bra 	$L__BB0_13;
	setp.eq.s32 	%p10, %r15, 1;
	@%p10 bra 	$L__BB0_11;
	add.s32 	%r34, %r44, %r3;
	mul.wide.s32 	%rd27, %r34, 4;
	add.s64 	%rd28, %rd2, %rd27;
	ld.global.f32 	%f53, [%rd28];
	mad.lo.s32 	%r35, %r44, %r23, %r30;
	mul.wide.s32 	%rd29, %r35, 4;
	add.s64 	%rd30, %rd1, %rd29;
	ld.global.f32 	%f54, [%rd30];
	fma.rn.f32 	%f55, %f53, %f54, %f67;
	ld.global.f32 	%f56, [%rd28+4];
	mul.wide.s32 	%rd31, %r23, 4;
	add.s64 	%rd32, %rd30, %rd31;
	ld.global.f32 	%f57, [%rd32];
	fma.rn.f32 	%f67, %f56, %f57, %f55;
	add.s32 	%r44, %r44, 2;
$L__BB0_11:
	and.b32  	%r36, %r20, 1;
	setp.eq.b32 	%p11, %r36, 1;
	not.pred 	%p12, %p11;
	@%p12 bra 	$L__BB0_13;
	add.s32 	%r37, %r44, %r3;
	mul.wide.s32 	%rd33, %r37, 4;
	add.s64 	%rd34, %rd2, %rd33;
	ld.global.f32 	%f58, [%rd34];
	mad.lo.s32 	%r38, %r44, %r23, %r30;
	mul.wide.s32 	%rd35, %r38, 4;
	add.s64 	%rd36, %rd1, %rd35;
	ld.global.f32 	%f59, [%rd36];
	fma.rn.f32 	%f67, %f58, %f59, %f67;
$L__BB0_13:
	mad.lo.s32 	%r39, %r23, %r1, %r30;
	cvta.to.global.u64 	%rd37, %rd4;
	mul.wide.s32 	%rd38, %r39, 4;
	add.s64 	%rd39, %rd37, %rd38;
	st.global.f32 	[%rd39], %f67;
$L__BB0_14:
	ret;

}


// ===== COMPILED SASS (sm_100) =====

	.target	sm_100

	.elftype	@"ET_EXEC"


//--------------------- .note.nv.tkinfo           --------------------------
	.section	.note.nv.tkinfo,"",@"SHT_NOTE"
	.sectionflags	@"SHF_NOTE_NV_TKINFO"
	.tkinfo
        /*0018*/ 	.word	0x00000002
        /*0030*/ 	.string	""
        /*0030*/ 	.string	"ptxas"
        /*0030*/ 	.string	"Cuda compilation tools, release 13.0, V13.0.88"
        /*0030*/ 	.string	"Build cuda_13.0.r13.0/compiler.36424714_0"
        /*0030*/ 	.string	"-arch sm_100 -m 64 "



//--------------------- .note.nv.cuinfo           --------------------------
	.section	.note.nv.cuinfo,"",@"SHT_NOTE"
	.sectionflags	@"SHF_NOTE_NV_CUINFO"
        /*0018*/ 	.short	0x0002
        /*001a*/ 	.short	0x0064
        /*001c*/ 	.short	0x0082
	.zero		2


//--------------------- .nv.info                  --------------------------
	.section	.nv.info,"",@"SHT_CUDA_INFO"
	.align	4


	//----- nvinfo : EIATTR_REGCOUNT
	.align		4
        /*0000*/ 	.byte	0x04, 0x2f
        /*0002*/ 	.short	(.L_1 - .L_0)
	.align		4
.L_0:
        /*0004*/ 	.word	index@(_Z4mmulPKfS0_Pfiii)
        /*0008*/ 	.word	0x00000020


	//----- nvinfo : EIATTR_FRAME_SIZE
	.align		4
.L_1:
        /*000c*/ 	.byte	0x04, 0x11
        /*000e*/ 	.short	(.L_3 - .L_2)
	.align		4
.L_2:
        /*0010*/ 	.word	index@(_Z4mmulPKfS0_Pfiii)
        /*0014*/ 	.word	0x00000000


	//----- nvinfo : EIATTR_MIN_STACK_SIZE
	.align		4
.L_3:
        /*0018*/ 	.byte	0x04, 0x12
        /*001a*/ 	.short	(.L_5 - .L_4)
	.align		4
.L_4:
        /*001c*/ 	.word	index@(_Z4mmulPKfS0_Pfiii)
        /*0020*/ 	.word	0x00000000
.L_5:


//--------------------- .nv.compat                --------------------------
	.section	.nv.compat,"",@"SHT_CUDA_COMPAT_INFO"
	.align	4
        /*0000*/ 	.byte	0x02, 0x09, 0x00, 0x00, 0x02, 0x02, 0x01, 0x00, 0x02, 0x05, 0x05, 0x00, 0x03, 0x07, 0x01, 0x01
        /*0010*/ 	.byte	0x02, 0x03, 0x00, 0x00, 0x02, 0x06, 0x01, 0x00, 0x04, 0x0b, 0x08, 0x00, 0x09, 0x00, 0x00, 0x00
        /*0020*/ 	.byte	0x00, 0x00, 0x00, 0x00


//--------------------- .nv.info._Z4mmulPKfS0_Pfiii --------------------------
	.section	.nv.info._Z4mmulPKfS0_Pfiii,"",@"SHT_CUDA_INFO"
	.sectionflags	@""
	.align	4


	//----- nvinfo : EIATTR_CUDA_API_VERSION
	.align		4
        /*0000*/ 	.byte	0x04, 0x37
        /*0002*/ 	.short	(.L_7 - .L_6)
.L_6:
        /*0004*/ 	.word	0x00000082


	//----- nvinfo : EIATTR_KPARAM_INFO
	.align		4
.L_7:
        /*0008*/ 	.byte	0x04, 0x17
        /*000a*/ 	.short	(.L_9 - .L_8)
.L_8:
        /*000c*/ 	.word	0x00000000
        /*0010*/ 	.short	0x0005
        /*0012*/ 	.short	0x0020
        /*0014*/ 	.byte	0x00, 0xf0, 0x11, 0x00


	//----- nvinfo : EIATTR_KPARAM_INFO
	.align		4
.L_9:
        /*0018*/ 	.byte	0x04, 0x17
        /*001a*/ 	.short	(.L_11 - .L_10)
.L_10:
        /*001c*/ 	.word	0x00000000
        /*0020*/ 	.short	0x0004
        /*0022*/ 	.short	0x001c
        /*0024*/ 	.byte	0x00, 0xf0, 0x11, 0x00


	//----- nvinfo : EIATTR_KPARAM_INFO
	.align		4
.L_11:
        /*0028*/ 	.byte	0x04, 0x17
        /*002a*/ 	.short	(.L_13 - .L_12)
.L_12:
        /*002c*/ 	.word	0x00000000
        /*0030*/ 	.short	0x0003
        /*0032*/ 	.short	0x0018
        /*0034*/ 	.byte	0x00, 0xf0, 0x11, 0x00


	//----- nvinfo : EIATTR_KPARAM_INFO
	.align		4
.L_13:
        /*0038*/ 	.byte	0x04, 0x17
        /*003a*/ 	.short	(.L_15 - .L_14)
.L_14:
        /*003c*/ 	.word	0x00000000
        /*0040*/ 	.short	0x0002
        /*0042*/ 	.short	0x0010
        /*0044*/ 	.byte	0x00, 0xf5, 0x21, 0x00


	//----- nvinfo : EIATTR_KPARAM_INFO
	.align		4
.L_15:
        /*0048*/ 	.byte	0x04, 0x17
        /*004a*/ 	.short	(.L_17 - .L_16)
.L_16:
        /*004c*/ 	.word	0x00000000
        /*0050*/ 	.short	0x0001
        /*0052*/ 	.short	0x0008
        /*0054*/ 	.byte	0x00, 0xf5, 0x21, 0x00


	//----- nvinfo : EIATTR_KPARAM_INFO
	.align		4
.L_17:
        /*0058*/ 	.byte	0x04, 0x17
        /*005a*/ 	.short	(.L_19 - .L_18)
.L_18:
        /*005c*/ 	.word	0x00000000
        /*0060*/ 	.short	0x0000
        /*0062*/ 	.short	0x0000
        /*0064*/ 	.byte	0x00, 0xf5, 0x21, 0x00


	//----- nvinfo : EIATTR_SPARSE_MMA_MASK
	.align		4
.L_19:
        /*0068*/ 	.byte	0x03, 0x50
        /*006a*/ 	.short	0x0000


	//----- nvinfo : EIATTR_MAXREG_COUNT
	.align		4
        /*006c*/ 	.byte	0x03, 0x1b
        /*006e*/ 	.short	0x00ff


	//----- nvinfo : EIATTR_MERCURY_ISA_VERSION
	.align		4
        /*0070*/ 	.byte	0x03, 0x5f
        /*0072*/ 	.short	0x0101


	//----- nvinfo : EIATTR_VRC_CTA_INIT_COUNT
	.align		4
        /*0074*/ 	.byte	0x02, 0x4a
	.zero		1
	.zero		1


	//----- nvinfo : EIATTR_EXIT_INSTR_OFFSETS
	.align		4
        /*0078*/ 	.byte	0x04, 0x1c
        /*007a*/ 	.short	(.L_21 - .L_20)


	//   ....[0]....
.L_20:
        /*007c*/ 	.word	0x000000d0


	//   ....[1]....
        /*0080*/ 	.word	0x00000850


	//----- nvinfo : EIATTR_CBANK_PARAM_SIZE
	.align		4
.L_21:
        /*0084*/ 	.byte	0x03, 0x19
        /*0086*/ 	.short	0x0024


	//----- nvinfo : EIATTR_PARAM_CBANK
	.align		4
        /*0088*/ 	.byte	0x04, 0x0a
        /*008a*/ 	.short	(.L_23 - .L_22)
	.align		4
.L_22:
        /*008c*/ 	.word	index@(.nv.constant0._Z4mmulPKfS0_Pfiii)
        /*0090*/ 	.short	0x0380
        /*0092*/ 	.short	0x0024


	//----- nvinfo : EIATTR_SW_WAR
	.align		4
.L_23:
        /*0094*/ 	.byte	0x04, 0x36
        /*0096*/ 	.short	(.L_25 - .L_24)
.L_24:
        /*0098*/ 	.word	0x00000008
.L_25:


//--------------------- .nv.callgraph             --------------------------
	.section	.nv.callgraph,"",@"SHT_CUDA_CALLGRAPH"
	.align	4
	.sectionentsize	8
	.align		4
        /*0000*/ 	.word	0x00000000
	.align		4
        /*0004*/ 	.word	0xffffffff
	.align		4
        /*0008*/ 	.word	0x00000000
	.align		4
        /*000c*/ 	.word	0xfffffffe
	.align		4
        /*0010*/ 	.word	0x00000000
	.align		4
        /*0014*/ 	.word	0xfffffffd
	.align		4
        /*0018*/ 	.word	0x00000000
	.align		4
        /*001c*/ 	.word	0xfffffffc


//--------------------- .text._Z4mmulPKfS0_Pfiii  --------------------------
	.section	.text._Z4mmulPKfS0_Pfiii,"ax",@progbits
	.align	128
        .global         _Z4mmulPKfS0_Pfiii
        .type           _Z4mmulPKfS0_Pfiii,@function
        .size           _Z4mmulPKfS0_Pfiii,(.L_x_5 - _Z4mmulPKfS0_Pfiii)
        .other          _Z4mmulPKfS0_Pfiii,@"STO_CUDA_ENTRY STV_DEFAULT"
_Z4mmulPKfS0_Pfiii:
.text._Z4mmulPKfS0_Pfiii:
[----:B------:R-:W-:Y:S01]  /*0000*/  LDC R1, c[0x0][0x37c] ;  /* 0x0000df00ff017b82 */ /* 0x000fe20000000800 */
[----:B------:R-:W0:Y:S01]  /*0010*/  S2R R0, SR_TID.Y ;  /* 0x0000000000007919 */ /* 0x000e220000002200 */
[----:B------:R-:W1:Y:S06]  /*0020*/  LDCU UR4, c[0x0][0x360] ;  /* 0x00006c00ff0477ac */ /* 0x000e6c0008000800 */
[----:B------:R-:W2:Y:S01]  /*0030*/  LDC R15, c[0x0][0x3a0] ;  /* 0x0000e800ff0f7b82 */ /* 0x000ea20000000800 */
[----:B------:R-:W0:Y:S01]  /*0040*/  S2R R5, SR_CTAID.Y ;  /* 0x0000000000057919 */ /* 0x000e220000002600 */
[----:B------:R-:W0:Y:S01]  /*0050*/  LDCU UR5, c[0x0][0x364] ;  /* 0x00006c80ff0577ac */ /* 0x000e220008000800 */
[----:B------:R-:W1:Y:S01]  /*0060*/  S2R R14, SR_TID.X ;  /* 0x00000000000e7919 */ /* 0x000e620000002100 */
[----:B------:R-:W3:Y:S01]  /*0070*/  LDCU UR6, c[0x0][0x398] ;  /* 0x00007300ff0677ac */ /* 0x000ee20008000800 */
[----:B------:R-:W1:Y:S01]  /*0080*/  S2R R3, SR_CTAID.X ;  /* 0x0000000000037919 */ /* 0x000e620000002500 */
[----:B0-----:R-:W-:-:S05]  /*0090*/  IMAD R0, R5, UR5, R0 ;  /* 0x0000000505007c24 */ /* 0x001fca000f8e0200 */
[----:B--2---:R-:W-:Y:S01]  /*00a0*/  ISETP.GE.AND P0, PT, R0, R15, PT ;  /* 0x0000000f0000720c */ /* 0x004fe20003f06270 */
[----:B-1----:R-:W-:-:S05]  /*00b0*/  IMAD R14, R3, UR4, R14 ;  /* 0x00000004030e7c24 */ /* 0x002fca000f8e020e */
[----:B---3--:R-:W-:-:S13]  /*00c0*/  ISETP.GE.OR P0, PT, R14, UR6, P0 ;  /* 0x000000060e007c0c */ /* 0x008fda0008706670 */
[----:B------:R-:W-:Y:S05]  /*00d0*/  @P0 EXIT ;  /* 0x000000000000094d */ /* 0x000fea0003800000 */
[----:B------:R-:W0:Y:S01]  /*00e0*/  LDC R17, c[0x0][0x39c] ;  /* 0x0000e700ff117b82 */ /* 0x000e220000000800 */
[----:B------:R-:W1:Y:S01]  /*00f0*/  LDCU.64 UR6, c[0x0][0x358] ;  /* 0x00006b00ff0677ac */ /* 0x000e620008000a00 */
[----:B------:R-:W-:Y:S01]  /*0100*/  HFMA2 R26, -RZ, RZ, 0, 0 ;  /* 0x00000000ff1a7431 */ /* 0x000fe200000001ff */
[----:B0-----:R-:W-:-:S13]  /*0110*/  ISETP.GE.AND P0, PT, R17, 0x1, PT ;  /* 0x000000011100780c */ /* 0x001fda0003f06270 */
[----:B-1----:R-:W-:Y:S05]  /*0120*/  @!P0 BRA `(.L_x_0) ;  /* 0x0000000400b88947 */ /* 0x002fea0003800000 */
[C---:B------:R-:W-:Y:S01]  /*0130*/  ISETP.GE.U32.AND P1, PT, R17.reuse, 0x8, PT ;  /* 0x000000081100780c */ /* 0x040fe20003f26070 */
[----:B------:R-:W-:Y:S01]  /*0140*/  IMAD R18, R14, R17, RZ ;  /* 0x000000110e127224 */ /* 0x000fe200078e02ff */
[----:B------:R-:W-:Y:S02]  /*0150*/  LOP3.LUT R25, R17, 0x7, RZ, 0xc0, !PT ;  /* 0x0000000711197812 */ /* 0x000fe400078ec0ff */
[----:B------:R-:W-:Y:S02]  /*0160*/  MOV R26, RZ ;  /* 0x000000ff001a7202 */ /* 0x000fe40000000f00 */
[----:B------:R-:W-:Y:S02]  /*0170*/  ISETP.NE.AND P0, PT, R25, RZ, PT ;  /* 0x000000ff1900720c */ /* 0x000fe40003f05270 */
[----:B------:R-:W-:-:S05]  /*0180*/  MOV R19, RZ ;  /* 0x000000ff00137202 */ /* 0x000fca0000000f00 */
[----:B------:R-:W-:Y:S06]  /*0190*/  @!P1 BRA `(.L_x_1) ;  /* 0x0000000000c49947 */ /* 0x000fec0003800000 */
[----:B------:R-:W0:Y:S01]  /*01a0*/  LDCU.64 UR4, c[0x0][0x380] ;  /* 0x00007000ff0477ac */ /* 0x000e220008000a00 */
[----:B------:R-:W-:Y:S02]  /*01b0*/  LOP3.LUT R19, R17, 0x7ffffff8, RZ, 0xc0, !PT ;  /* 0x7ffffff811137812 */ /* 0x000fe400078ec0ff */
[----:B------:R-:W-:Y:S02]  /*01c0*/  MOV R26, RZ ;  /* 0x000000ff001a7202 */ /* 0x000fe40000000f00 */
[----:B------:R-:W-:Y:S02]  /*01d0*/  MOV R16, R18 ;  /* 0x0000001200107202 */ /* 0x000fe40000000f00 */
[----:B------:R-:W-:Y:S02]  /*01e0*/  MOV R22, R0 ;  /* 0x0000000000167202 */ /* 0x000fe40000000f00 */
[----:B------:R-:W-:Y:S01]  /*01f0*/  IADD3 R20, PT, PT, -R19, RZ, RZ ;  /* 0x000000ff13147210 */ /* 0x000fe20007ffe1ff */
[----:B0-----:R-:W-:-:S04]  /*0200*/  UIADD3 UR4, UP0, UPT, UR4, 0x10, URZ ;  /* 0x0000001004047890 */ /* 0x001fc8000ff1e0ff */
[----:B------:R-:W-:-:S12]  /*0210*/  UIADD3.X UR5, UPT, UPT, URZ, UR5, URZ, UP0, !UPT ;  /* 0x00000005ff057290 */ /* 0x000fd800087fe4ff */
.L_x_2:
[----:B------:R-:W0:Y:S01]  /*0220*/  LDC.64 R12, c[0x0][0x388] ;  /* 0x0000e200ff0c7b82 */ /* 0x000e220000000a00 */
[----:B------:R-:W-:Y:S02]  /*0230*/  MOV R2, UR4 ;  /* 0x0000000400027c02 */ /* 0x000fe40008000f00 */
[----:B------:R-:W-:-:S03]  /*0240*/  MOV R3, UR5 ;  /* 0x0000000500037c02 */ /* 0x000fc60008000f00 */
[----:B------:R-:W-:-:S05]  /*0250*/  IMAD.WIDE R2, R16, 0x4, R2 ;  /* 0x0000000410027825 */ /* 0x000fca00078e0202 */
[----:B------:R-:W2:Y:S04]  /*0260*/  LDG.E R21, desc[UR6][R2.64+-0x10] ;  /* 0xfffff00602157981 */ /* 0x000ea8000c1e1900 */
[----:B------:R-:W3:Y:S04]  /*0270*/  LDG.E R23, desc[UR6][R2.64+-0xc] ;  /* 0xfffff40602177981 */ /* 0x000ee8000c1e1900 */
[----:B------:R-:W4:Y:S01]  /*0280*/  LDG.E R29, desc[UR6][R2.64+-0x8] ;  /* 0xfffff806021d7981 */ /* 0x000f22000c1e1900 */
[----:B0-----:R-:W-:-:S05]  /*0290*/  IMAD.WIDE R12, R22, 0x4, R12 ;  /* 0x00000004160c7825 */ /* 0x001fca00078e020c */
[----:B------:R0:W2:Y:S01]  /*02a0*/  LDG.E R24, desc[UR6][R12.64] ;  /* 0x000000060c187981 */ /* 0x0000a2000c1e1900 */
[----:B------:R-:W-:-:S04]  /*02b0*/  IMAD.WIDE R10, R15, 0x4, R12 ;  /* 0x000000040f0a7825 */ /* 0x000fc800078e020c */
[C---:B------:R-:W-:Y:S02]  /*02c0*/  IMAD.WIDE R4, R15.reuse, 0x4, R10 ;  /* 0x000000040f047825 */ /* 0x040fe400078e020a */
[----:B------:R-:W3:Y:S02]  /*02d0*/  LDG.E R10, desc[UR6][R10.64] ;  /* 0x000000060a0a7981 */ /* 0x000ee4000c1e1900 */
[C---:B------:R-:W-:Y:S02]  /*02e0*/  IMAD.WIDE R6, R15.reuse, 0x4, R4 ;  /* 0x000000040f067825 */ /* 0x040fe400078e0204 */
[----:B------:R1:W4:Y:S02]  /*02f0*/  LDG.E R28, desc[UR6][R4.64] ;  /* 0x00000006041c7981 */ /* 0x000324000c1e1900 */
[C---:B------:R-:W-:Y:S02]  /*0300*/  IMAD.WIDE R8, R15.reuse, 0x4, R6 ;  /* 0x000000040f087825 */ /* 0x040fe400078e0206 */
[----:B------:R-:W5:Y:S02]  /*0310*/  LDG.E R6, desc[UR6][R6.64] ;  /* 0x0000000606067981 */ /* 0x000f64000c1e1900 */
[----:B0-----:R-:W-:-:S05]  /*0320*/  IMAD.WIDE R12, R15, 0x4, R8 ;  /* 0x000000040f0c7825 */ /* 0x001fca00078e0208 */
[----:B------:R-:W5:Y:S04]  /*0330*/  LDG.E R11, desc[UR6][R12.64] ;  /* 0x000000060c0b7981 */ /* 0x000f68000c1e1900 */
[----:B------:R-:W5:Y:S04]  /*0340*/  LDG.E R7, desc[UR6][R8.64] ;  /* 0x0000000608077981 */ /* 0x000f68000c1e1900 */
[----:B------:R-:W5:Y:S04]  /*0350*/  LDG.E R9, desc[UR6][R2.64+-0x4] ;  /* 0xfffffc0602097981 */ /* 0x000f68000c1e1900 */
[----:B------:R-:W5:Y:S01]  /*0360*/  LDG.E R8, desc[UR6][R2.64+0x8] ;  /* 0x0000080602087981 */ /* 0x000f62000c1e1900 */
[----:B--2---:R-:W-:Y:S01]  /*0370*/  FFMA R24, R21, R24, R26 ;  /* 0x0000001815187223 */ /* 0x004fe2000000001a */
[----:B------:R-:W-:-:S02]  /*0380*/  IMAD.WIDE R26, R15, 0x4, R12 ;  /* 0x000000040f1a7825 */ /* 0x000fc400078e020c */
[----:B------:R-:W2:Y:S04]  /*0390*/  LDG.E R21, desc[UR6][R2.64] ;  /* 0x0000000602157981 */ /* 0x000ea8000c1e1900 */
[----:B------:R-:W2:Y:S01]  /*03a0*/  LDG.E R12, desc[UR6][R2.64+0x4] ;  /* 0x00000406020c7981 */ /* 0x000ea2000c1e1900 */
[----:B-1----:R-:W-:-:S03]  /*03b0*/  IMAD.WIDE R4, R15, 0x4, R26 ;  /* 0x000000040f047825 */ /* 0x002fc600078e021a */
[----:B------:R-:W2:Y:S04]  /*03c0*/  LDG.E R13, desc[UR6][R2.64+0xc] ;  /* 0x00000c06020d7981 */ /* 0x000ea8000c1e1900 */
[----:B------:R-:W2:Y:S04]  /*03d0*/  LDG.E R4, desc[UR6][R4.64] ;  /* 0x0000000604047981 */ /* 0x000ea8000c1e1900 */
[----:B------:R-:W2:Y:S01]  /*03e0*/  LDG.E R3, desc[UR6][R26.64] ;  /* 0x000000061a037981 */ /* 0x000ea2000c1e1900 */
[----:B---3--:R-:W-:Y:S01]  /*03f0*/  FFMA R10, R23, R10, R24 ;  /* 0x0000000a170a7223 */ /* 0x008fe20000000018 */
[----:B------:R-:W-:-:S03]  /*0400*/  IADD3 R20, PT, PT, R20, 0x8, RZ ;  /* 0x0000000814147810 */ /* 0x000fc60007ffe0ff */
[----:B----4-:R-:W-:Y:S01]  /*0410*/  FFMA R10, R29, R28, R10 ;  /* 0x0000001c1d0a7223 */ /* 0x010fe2000000000a */
[----:B------:R-:W-:Y:S02]  /*0420*/  ISETP.NE.AND P1, PT, R20, RZ, PT ;  /* 0x000000ff1400720c */ /* 0x000fe40003f25270 */
[----:B------:R-:W-:Y:S01]  /*0430*/  LEA R22, R15, R22, 0x3 ;  /* 0x000000160f167211 */ /* 0x000fe200078e18ff */
[----:B-----5:R-:W-:Y:S01]  /*0440*/  FFMA R6, R9, R6, R10 ;  /* 0x0000000609067223 */ /* 0x020fe2000000000a */
[----:B------:R-:W-:-:S03]  /*0450*/  IADD3 R16, PT, PT, R16, 0x8, RZ ;  /* 0x0000000810107810 */ /* 0x000fc60007ffe0ff */
[----:B--2---:R-:W-:-:S04]  /*0460*/  FFMA R7, R21, R7, R6 ;  /* 0x0000000715077223 */ /* 0x004fc80000000006 */
[----:B------:R-:W-:-:S04]  /*0470*/  FFMA R7, R12, R11, R7 ;  /* 0x0000000b0c077223 */ /* 0x000fc80000000007 */
[----:B------:R-:W-:-:S04]  /*0480*/  FFMA R8, R8, R3, R7 ;  /* 0x0000000308087223 */ /* 0x000fc80000000007 */
[----:B------:R-:W-:Y:S01]  /*0490*/  FFMA R26, R13, R4, R8 ;  /* 0x000000040d1a7223 */ /* 0x000fe20000000008 */
[----:B------:R-:W-:Y:S06]  /*04a0*/  @P1 BRA `(.L_x_2) ;  /* 0xfffffffc005c1947 */ /* 0x000fec000383ffff */
.L_x_1:
[----:B------:R-:W-:Y:S05]  /*04b0*/  @!P0 BRA `(.L_x_0) ;  /* 0x0000000000d48947 */ /* 0x000fea0003800000 */
[----:B------:R-:W-:Y:S02]  /*04c0*/  ISETP.GE.U32.AND P0, PT, R25, 0x4, PT ;  /* 0x000000041900780c */ /* 0x000fe40003f06070 */
[----:B------:R-:W-:-:S04]  /*04d0*/  LOP3.LUT R12, R17, 0x3, RZ, 0xc0, !PT ;  /* 0x00000003110c7812 */ /* 0x000fc800078ec0ff */
[----:B------:R-:W-:-:S07]  /*04e0*/  ISETP.NE.AND P1, PT, R12, RZ, PT ;  /* 0x000000ff0c00720c */ /* 0x000fce0003f25270 */
[----:B------:R-:W-:Y:S06]  /*04f0*/  @!P0 BRA `(.L_x_3) ;  /* 0x0000000000588947 */ /* 0x000fec0003800000 */
[----:B------:R-:W0:Y:S01]  /*0500*/  LDC.64 R8, c[0x0][0x388] ;  /* 0x0000e200ff087b82 */ /* 0x000e220000000a00 */
[----:B------:R-:W-:Y:S01]  /*0510*/  IMAD R7, R19, R15, R0 ;  /* 0x0000000f13077224 */ /* 0x000fe200078e0200 */
[----:B------:R-:W-:-:S06]  /*0520*/  IADD3 R5, PT, PT, R18, R19, RZ ;  /* 0x0000001312057210 */ /* 0x000fcc0007ffe0ff */
[----:B------:R-:W1:Y:S01]  /*0530*/  LDC.64 R2, c[0x0][0x380] ;  /* 0x0000e000ff027b82 */ /* 0x000e620000000a00 */
[----:B0-----:R-:W-:-:S04]  /*0540*/  IMAD.WIDE R8, R7, 0x4, R8 ;  /* 0x0000000407087825 */ /* 0x001fc800078e0208 */
[----:B------:R-:W-:Y:S02]  /*0550*/  IMAD.WIDE R10, R15, 0x4, R8 ;  /* 0x000000040f0a7825 */ /* 0x000fe400078e0208 */
[----:B------:R-:W2:Y:S02]  /*0560*/  LDG.E R8, desc[UR6][R8.64] ;  /* 0x0000000608087981 */ /* 0x000ea4000c1e1900 */
[----:B-1----:R-:W-:-:S04]  /*0570*/  IMAD.WIDE R2, R5, 0x4, R2 ;  /* 0x0000000405027825 */ /* 0x002fc800078e0202 */
[C---:B------:R-:W-:Y:S01]  /*0580*/  IMAD.WIDE R4, R15.reuse, 0x4, R10 ;  /* 0x000000040f047825 */ /* 0x040fe200078e020a */
[----:B------:R-:W2:Y:S04]  /*0590*/  LDG.E R13, desc[UR6][R2.64] ;  /* 0x00000006020d7981 */ /* 0x000ea8000c1e1900 */
[----:B------:R-:W3:Y:S01]  /*05a0*/  LDG.E R10, desc[UR6][R10.64] ;  /* 0x000000060a0a7981 */ /* 0x000ee2000c1e1900 */
[----:B------:R-:W-:-:S03]  /*05b0*/  IMAD.WIDE R6, R15, 0x4, R4 ;  /* 0x000000040f067825 */ /* 0x000fc600078e0204 */
[----:B------:R-:W3:Y:S04]  /*05c0*/  LDG.E R16, desc[UR6][R2.64+0x4] ;  /* 0x0000040602107981 */ /* 0x000ee8000c1e1900 */
[----:B------:R-:W4:Y:S04]  /*05d0*/  LDG.E R21, desc[UR6][R4.64] ;  /* 0x0000000604157981 */ /* 0x000f28000c1e1900 */
[----:B------:R-:W4:Y:S04]  /*05e0*/  LDG.E R20, desc[UR6][R2.64+0x8] ;  /* 0x0000080602147981 */ /* 0x000f28000c1e1900 */
[----:B------:R-:W5:Y:S04]  /*05f0*/  LDG.E R22, desc[UR6][R2.64+0xc] ;  /* 0x00000c0602167981 */ /* 0x000f68000c1e1900 */
[----:B------:R-:W5:Y:S01]  /*0600*/  LDG.E R6, desc[UR6][R6.64] ;  /* 0x0000000606067981 */ /* 0x000f62000c1e1900 */
[----:B------:R-:W-:Y:S01]  /*0610*/  IADD3 R19, PT, PT, R19, 0x4, RZ ;  /* 0x0000000413137810 */ /* 0x000fe20007ffe0ff */
[----:B--2---:R-:W-:-:S04]  /*0620*/  FFMA R13, R13, R8, R26 ;  /* 0x000000080d0d7223 */ /* 0x004fc8000000001a */
[----:B---3--:R-:W-:-:S04]  /*0630*/  FFMA R13, R16, R10, R13 ;  /* 0x0000000a100d7223 */ /* 0x008fc8000000000d */
[----:B----4-:R-:W-:-:S04]  /*0640*/  FFMA R13, R20, R21, R13 ;  /* 0x00000015140d7223 */ /* 0x010fc8000000000d */
[----:B-----5:R-:W-:-:S07]  /*0650*/  FFMA R26, R22, R6, R13 ;  /* 0x00000006161a7223 */ /* 0x020fce000000000d */
.L_x_3:
[----:B------:R-:W-:Y:S05]  /*0660*/  @!P1 BRA `(.L_x_0) ;  /* 0x0000000000689947 */ /* 0x000fea0003800000 */
[----:B------:R-:W0:Y:S01]  /*0670*/  LDC.64 R8, c[0x0][0x388] ;  /* 0x0000e200ff087b82 */ /* 0x000e220000000a00 */
[----:B------:R-:W-:Y:S02]  /*0680*/  ISETP.NE.AND P0, PT, R12, 0x1, PT ;  /* 0x000000010c00780c */ /* 0x000fe40003f05270 */
[----:B------:R-:W-:-:S04]  /*0690*/  LOP3.LUT R17, R17, 0x1, RZ, 0xc0, !PT ;  /* 0x0000000111117812 */ /* 0x000fc800078ec0ff */
[----:B------:R-:W-:Y:S01]  /*06a0*/  ISETP.NE.U32.AND P1, PT, R17, 0x1, PT ;  /* 0x000000011100780c */ /* 0x000fe20003f25070 */
[----:B------:R-:W1:Y:S06]  /*06b0*/  LDC.64 R6, c[0x0][0x380] ;  /* 0x0000e000ff067b82 */ /* 0x000e6c0000000a00 */
[C---:B------:R-:W-:Y:S01]  /*06c0*/  @P0 IMAD R13, R19.reuse, R15, R0 ;  /* 0x0000000f130d0224 */ /* 0x040fe200078e0200 */
[----:B------:R-:W-:Y:S01]  /*06d0*/  @P0 IADD3 R11, PT, PT, R18, R19, RZ ;  /* 0x00000013120b0210 */ /* 0x000fe20007ffe0ff */
[----:B------:R-:W2:Y:S01]  /*06e0*/  LDC.64 R4, c[0x0][0x380] ;  /* 0x0000e000ff047b82 */ /* 0x000ea20000000a00 */
[----:B------:R-:W-:-:S07]  /*06f0*/  @P0 IADD3 R19, PT, PT, R19, 0x2, RZ ;  /* 0x0000000213130810 */ /* 0x000fce0007ffe0ff */
[----:B------:R-:W3:Y:S01]  /*0700*/  LDC.64 R2, c[0x0][0x388] ;  /* 0x0000e200ff027b82 */ /* 0x000ee20000000a00 */
[----:B0-----:R-:W-:Y:S01]  /*0710*/  @P0 IMAD.WIDE R8, R13, 0x4, R8 ;  /* 0x000000040d080825 */ /* 0x001fe200078e0208 */
[----:B------:R-:W-:-:S03]  /*0720*/  @!P1 IADD3 R13, PT, PT, R18, R19, RZ ;  /* 0x00000013120d9210 */ /* 0x000fc60007ffe0ff */
[----:B------:R-:W-:Y:S01]  /*0730*/  @!P1 IMAD R19, R19, R15, R0 ;  /* 0x0000000f13139224 */ /* 0x000fe200078e0200 */
[----:B------:R-:W4:Y:S01]  /*0740*/  @P0 LDG.E R12, desc[UR6][R8.64] ;  /* 0x00000006080c0981 */ /* 0x000f22000c1e1900 */
[----:B-1----:R-:W-:-:S04]  /*0750*/  @P0 IMAD.WIDE R6, R11, 0x4, R6 ;  /* 0x000000040b060825 */ /* 0x002fc800078e0206 */
[----:B------:R-:W-:Y:S01]  /*0760*/  @P0 IMAD.WIDE R10, R15, 0x4, R8 ;  /* 0x000000040f0a0825 */ /* 0x000fe200078e0208 */
[----:B------:R-:W4:Y:S03]  /*0770*/  @P0 LDG.E R17, desc[UR6][R6.64] ;  /* 0x0000000606110981 */ /* 0x000f26000c1e1900 */
[----:B--2---:R-:W-:Y:S01]  /*0780*/  @!P1 IMAD.WIDE R4, R13, 0x4, R4 ;  /* 0x000000040d049825 */ /* 0x004fe200078e0204 */
[----:B------:R-:W2:Y:S04]  /*0790*/  @P0 LDG.E R21, desc[UR6][R6.64+0x4] ;  /* 0x0000040606150981 */ /* 0x000ea8000c1e1900 */
[----:B------:R-:W2:Y:S01]  /*07a0*/  @P0 LDG.E R10, desc[UR6][R10.64] ;  /* 0x000000060a0a0981 */ /* 0x000ea2000c1e1900 */
[----:B---3--:R-:W-:-:S03]  /*07b0*/  @!P1 IMAD.WIDE R2, R19, 0x4, R2 ;  /* 0x0000000413029825 */ /* 0x008fc600078e0202 */
[----:B------:R-:W3:Y:S04]  /*07c0*/  @!P1 LDG.E R5, desc[UR6][R4.64] ;  /* 0x0000000604059981 */ /* 0x000ee8000c1e1900 */
[----:B------:R-:W3:Y:S01]  /*07d0*/  @!P1 LDG.E R2, desc[UR6][R2.64] ;  /* 0x0000000602029981 */ /* 0x000ee2000c1e1900 */
[----:B----4-:R-:W-:-:S04]  /*07e0*/  @P0 FFMA R12, R17, R12, R26 ;  /* 0x0000000c110c0223 */ /* 0x010fc8000000001a */
[----:B--2---:R-:W-:-:S04]  /*07f0*/  @P0 FFMA R26, R21, R10, R12 ;  /* 0x0000000a151a0223 */ /* 0x004fc8000000000c */
[----:B---3--:R-:W-:-:S07]  /*0800*/  @!P1 FFMA R26, R5, R2, R26 ;  /* 0x00000002051a9223 */ /* 0x008fce000000001a */
.L_x_0:
[----:B------:R-:W0:Y:S01]  /*0810*/  LDC.64 R2, c[0x0][0x390] ;  /* 0x0000e400ff027b82 */ /* 0x000e220000000a00 */
[----:B------:R-:W-:-:S04]  /*0820*/  IMAD R15, R14, R15, R0 ;  /* 0x0000000f0e0f7224 */ /* 0x000fc800078e0200 */
[----:B0-----:R-:W-:-:S05]  /*0830*/  IMAD.WIDE R2, R15, 0x4, R2 ;  /* 0x000000040f027825 */ /* 0x001fca00078e0202 */
[----:B------:R-:W-:Y:S01]  /*0840*/  STG.E desc[UR6][R2.64], R26 ;  /* 0x0000001a02007986 */ /* 0x000fe2000c101906 */
[----:B------:R-:W-:Y:S05]  /*0850*/  EXIT ;  /* 0x000000000000794d */ /* 0x000fea0003800000 */
.L_x_4:
[----:B------:R-:W-:-:S00]  /*0860*/  BRA `(.L_x_4) ;  /* 0xfffffffc00fc7947 */ /* 0x000fc0000383ffff */
[----:B------:R-:W-:-:S00]  /*0870*/  NOP ;  /* 0x0000000000007918 */ /* 0x000fc00000000000 */
        /* <DEDUP_REMOVED lines=8> */
.L_x_5:


//--------------------- .nv.shared.reserved.0     --------------------------
	.section	.nv.shared.reserved.0,"aw",@nobits
	.weak		__nv_reservedSMEM_offset_0_alias
	.size		__nv_reservedSMEM_offset_0_alias, 0, 64
	.other		__nv_reservedSMEM_offset_0_alias,@"STO_CUDA_RESERVED_SHARED STV_DEFAULT"
__nv_reservedSMEM_offset_0_alias:
	.zero		0
	.zero		64


//--------------------- .nv.constant0._Z4mmulPKfS0_Pfiii --------------------------
	.section	.nv.constant0._Z4mmulPKfS0_Pfiii,"a",@progbits
	.sectionflags	@""
	.align	4
.nv.constant0._Z4mmulPKfS0_Pfiii:
	.zero		932


//--------------------- SYMBOLS --------------------------

	.type		.nv.reservedSmem.offset0,@object
	.size		.nv.reservedSmem.offset0,0x4
